//
// Generated by NVIDIA NVVM Compiler
//
// Compiler Build ID: CL-36424714
// Cuda compilation tools, release 13.0, V13.0.88
// Based on NVVM 20.0.0
//

.version 9.0
.target sm_100
.address_size 64

	// .globl	_Z10safeKernelPii

.visible .entry _Z10safeKernelPii(
	.param .u64 .ptr .align 1 _Z10safeKernelPii_param_0,
	.param .u32 _Z10safeKernelPii_param_1
)
{
	.reg .pred 	%p<2>;
	.reg .b32 	%r<4>;
	.reg .b64 	%rd<5>;

	ld.param.u64 	%rd1, [_Z10safeKernelPii_param_0];
	ld.param.u32 	%r2, [_Z10safeKernelPii_param_1];
	mov.u32 	%r1, %tid.x;
	setp.ge.s32 	%p1, %r1, %r2;
	@%p1 bra 	$L__BB0_2;
	cvta.to.global.u64 	%rd2, %rd1;
	shl.b32 	%r3, %r1, 1;
	mul.wide.u32 	%rd3, %r1, 4;
	add.s64 	%rd4, %rd2, %rd3;
	st.global.u32 	[%rd4], %r3;
$L__BB0_2:
	ret;

}


// ===== COMPILED SASS (sm_100) =====

	.target	sm_100

	.elftype	@"ET_EXEC"


//--------------------- .note.nv.tkinfo           --------------------------
	.section	.note.nv.tkinfo,"",@"SHT_NOTE"
	.sectionflags	@"SHF_NOTE_NV_TKINFO"
	.tkinfo
        /*0018*/ 	.word	0x00000002
        /*0030*/ 	.string	""
        /*0030*/ 	.string	"ptxas"
        /*0030*/ 	.string	"Cuda compilation tools, release 13.0, V13.0.88"
        /*0030*/ 	.string	"Build cuda_13.0.r13.0/compiler.36424714_0"
        /*0030*/ 	.string	"-arch sm_100 -m 64 "



//--------------------- .note.nv.cuinfo           --------------------------
	.section	.note.nv.cuinfo,"",@"SHT_NOTE"
	.sectionflags	@"SHF_NOTE_NV_CUINFO"
        /*0018*/ 	.short	0x0002
        /*001a*/ 	.short	0x0064
        /*001c*/ 	.short	0x0082
	.zero		2


//--------------------- .nv.info                  --------------------------
	.section	.nv.info,"",@"SHT_CUDA_INFO"
	.align	4


	//----- nvinfo : EIATTR_REGCOUNT
	.align		4
        /*0000*/ 	.byte	0x04, 0x2f
        /*0002*/ 	.short	(.L_1 - .L_0)
	.align		4
.L_0:
        /*0004*/ 	.word	index@(_Z10safeKernelPii)
        /*0008*/ 	.word	0x0000000a


	//----- nvinfo : EIATTR_FRAME_SIZE
	.align		4
.L_1:
        /*000c*/ 	.byte	0x04, 0x11
        /*000e*/ 	.short	(.L_3 - .L_2)
	.align		4
.L_2:
        /*0010*/ 	.word	index@(_Z10safeKernelPii)
        /*0014*/ 	.word	0x00000000


	//----- nvinfo : EIATTR_MIN_STACK_SIZE
	.align		4
.L_3:
        /*0018*/ 	.byte	0x04, 0x12
        /*001a*/ 	.short	(.L_5 - .L_4)
	.align		4
.L_4:
        /*001c*/ 	.word	index@(_Z10safeKernelPii)
        /*0020*/ 	.word	0x00000000
.L_5:


//--------------------- .nv.compat                --------------------------
	.section	.nv.compat,"",@"SHT_CUDA_COMPAT_INFO"
	.align	4
        /*0000*/ 	.byte	0x02, 0x09, 0x00, 0x00, 0x02, 0x02, 0x01, 0x00, 0x02, 0x05, 0x05, 0x00, 0x03, 0x07, 0x01, 0x01
        /*0010*/ 	.byte	0x02, 0x03, 0x00, 0x00, 0x02, 0x06, 0x01, 0x00, 0x04, 0x0b, 0x08, 0x00, 0x09, 0x00, 0x00, 0x00
        /*0020*/ 	.byte	0x00, 0x00, 0x00, 0x00


//--------------------- .nv.info._Z10safeKernelPii --------------------------
	.section	.nv.info._Z10safeKernelPii,"",@"SHT_CUDA_INFO"
	.sectionflags	@""
	.align	4


	//----- nvinfo : EIATTR_CUDA_API_VERSION
	.align		4
        /*0000*/ 	.byte	0x04, 0x37
        /*0002*/ 	.short	(.L_7 - .L_6)
.L_6:
        /*0004*/ 	.word	0x00000082


	//----- nvinfo : EIATTR_KPARAM_INFO
	.align		4
.L_7:
        /*0008*/ 	.byte	0x04, 0x17
        /*000a*/ 	.short	(.L_9 - .L_8)
.L_8:
        /*000c*/ 	.word	0x00000000
        /*0010*/ 	.short	0x0001
        /*0012*/ 	.short	0x0008
        /*0014*/ 	.byte	0x00, 0xf0, 0x11, 0x00


	//----- nvinfo : EIATTR_KPARAM_INFO
	.align		4
.L_9:
        /*0018*/ 	.byte	0x04, 0x17
        /*001a*/ 	.short	(.L_11 - .L_10)
.L_10:
        /*001c*/ 	.word	0x00000000
        /*0020*/ 	.short	0x0000
        /*0022*/ 	.short	0x0000
        /*0024*/ 	.byte	0x00, 0xf5, 0x21, 0x00


	//----- nvinfo : EIATTR_SPARSE_MMA_MASK
	.align		4
.L_11:
        /*0028*/ 	.byte	0x03, 0x50
        /*002a*/ 	.short	0x0000


	//----- nvinfo : EIATTR_MAXREG_COUNT
	.align		4
        /*002c*/ 	.byte	0x03, 0x1b
        /*002e*/ 	.short	0x00ff


	//----- nvinfo : EIATTR_MERCURY_ISA_VERSION
	.align		4
        /*0030*/ 	.byte	0x03, 0x5f
        /*0032*/ 	.short	0x0101


	//----- nvinfo : EIATTR_VRC_CTA_INIT_COUNT
	.align		4
        /*0034*/ 	.byte	0x02, 0x4a
	.zero		1
	.zero		1


	//----- nvinfo : EIATTR_EXIT_INSTR_OFFSETS
	.align		4
        /*0038*/ 	.byte	0x04, 0x1c
        /*003a*/ 	.short	(.L_13 - .L_12)


	//   ....[0]....
.L_12:
        /*003c*/ 	.word	0x00000040


	//   ....[1]....
        /*0040*/ 	.word	0x000000a0


	//----- nvinfo : EIATTR_CBANK_PARAM_SIZE
	.align		4
.L_13:
        /*0044*/ 	.byte	0x03, 0x19
        /*0046*/ 	.short	0x000c


	//----- nvinfo : EIATTR_PARAM_CBANK
	.align		4
        /*0048*/ 	.byte	0x04, 0x0a
        /*004a*/ 	.short	(.L_15 - .L_14)
	.align		4
.L_14:
        /*004c*/ 	.word	index@(.nv.constant0._Z10safeKernelPii)
        /*0050*/ 	.short	0x0380
        /*0052*/ 	.short	0x000c


	//----- nvinfo : EIATTR_SW_WAR
	.align		4
.L_15:
        /*0054*/ 	.byte	0x04, 0x36
        /*0056*/ 	.short	(.L_17 - .L_16)
.L_16:
        /*0058*/ 	.word	0x00000008
.L_17:


//--------------------- .nv.callgraph             --------------------------
	.section	.nv.callgraph,"",@"SHT_CUDA_CALLGRAPH"
	.align	4
	.sectionentsize	8
	.align		4
        /*0000*/ 	.word	0x00000000
	.align		4
        /*0004*/ 	.word	0xffffffff
	.align		4
        /*0008*/ 	.word	0x00000000
	.align		4
        /*000c*/ 	.word	0xfffffffe
	.align		4
        /*0010*/ 	.word	0x00000000
	.align		4
        /*0014*/ 	.word	0xfffffffd
	.align		4
        /*0018*/ 	.word	0x00000000
	.align		4
        /*001c*/ 	.word	0xfffffffc


//--------------------- .text._Z10safeKernelPii   --------------------------
	.section	.text._Z10safeKernelPii,"ax",@progbits
	.align	128
        .global         _Z10safeKernelPii
        .type           _Z10safeKernelPii,@function
        .size           _Z10safeKernelPii,(.L_x_1 - _Z10safeKernelPii)
        .other          _Z10safeKernelPii,@"STO_CUDA_ENTRY STV_DEFAULT"
_Z10safeKernelPii:
.text._Z10safeKernelPii:
[----:B------:R-:W-:Y:S01]  /*0000*/  LDC R1, c[0x0][0x37c] ;  /* 0x0000df00ff017b82 */ /* 0x000fe20000000800 */
[----:B------:R-:W0:Y:S01]  /*0010*/  S2R R7, SR_TID.X ;  /* 0x0000000000077919 */ /* 0x000e220000002100 */
[----:B------:R-:W0:Y:S02]  /*0020*/  LDCU UR4, c[0x0][0x388] ;  /* 0x00007100ff0477ac */ /* 0x000e240008000800 */
[----:B0-----:R-:W-:-:S13]  /*0030*/  ISETP.GE.AND P0, PT, R7, UR4, PT ;  /* 0x0000000407007c0c */ /* 0x001fda000bf06270 */
[----:B------:R-:W-:Y:S05]  /*0040*/  @P0 EXIT ;  /* 0x000000000000094d */ /* 0x000fea0003800000 */
[----:B------:R-:W0:Y:S01]  /*0050*/  LDC.64 R2, c[0x0][0x380] ;  /* 0x0000e000ff027b82 */ /* 0x000e220000000a00 */
[----:B------:R-:W1:Y:S01]  /*0060*/  LDCU.64 UR4, c[0x0][0x358] ;  /* 0x00006b00ff0477ac */ /* 0x000e620008000a00 */
[C---:B------:R-:W-:Y:S01]  /*0070*/  SHF.L.U32 R5, R7.reuse, 0x1, RZ ;  /* 0x0000000107057819 */ /* 0x040fe200000006ff */
[----:B0-----:R-:W-:-:S05]  /*0080*/  IMAD.WIDE.U32 R2, R7, 0x4, R2 ;  /* 0x0000000407027825 */ /* 0x001fca00078e0002 */
[----:B-1----:R-:W-:Y:S01]  /*0090*/  STG.E desc[UR4][R2.64], R5 ;  /* 0x0000000502007986 */ /* 0x002fe2000c101904 */
[----:B------:R-:W-:Y:S05]  /*00a0*/  EXIT ;  /* 0x000000000000794d */ /* 0x000fea0003800000 */
.L_x_0:
[----:B------:R-:W-:-:S00]  /*00b0*/  BRA `(.L_x_0) ;  /* 0xfffffffc00fc7947 */ /* 0x000fc0000383ffff */
[----:B------:R-:W-:-:S00]  /*00c0*/  NOP ;  /* 0x0000000000007918 */ /* 0x000fc00000000000 */
        /* <DEDUP_REMOVED lines=11> */
.L_x_1:


//--------------------- .nv.shared.reserved.0     --------------------------
	.section	.nv.shared.reserved.0,"aw",@nobits
	.weak		__nv_reservedSMEM_offset_0_alias
	.size		__nv_reservedSMEM_offset_0_alias, 0, 64
	.other		__nv_reservedSMEM_offset_0_alias,@"STO_CUDA_RESERVED_SHARED STV_DEFAULT"
__nv_reservedSMEM_offset_0_alias:
	.zero		0
	.zero		64


//--------------------- .nv.constant0._Z10safeKernelPii --------------------------
	.section	.nv.constant0._Z10safeKernelPii,"a",@progbits
	.sectionflags	@""
	.align	4
.nv.constant0._Z10safeKernelPii:
	.zero		908


//--------------------- SYMBOLS --------------------------

	.type		.nv.reservedSmem.offset0,@object
	.size		.nv.reservedSmem.offset0,0x4
